	.headerflags	@"EF_CUDA_TEXMODE_UNIFIED EF_CUDA_64BIT_ADDRESS EF_CUDA_ACCELERATORS EF_CUDA_SM90 EF_CUDA_VIRTUAL_SM(EF_CUDA_SM90)"
	.elftype	@"ET_EXEC"


//--------------------- .nv.info                  --------------------------
	.section	.nv.info,"",@"SHT_CUDA_INFO"
	.align	4


	//----- nvinfo : EIATTR_REGCOUNT
	.align		4
        /*0000*/ 	.byte	0x04, 0x2f
        /*0002*/ 	.short	(.L_3 - .L_2)
	.align		4
.L_2:
        /*0004*/ 	.word	index@(triton_poi_fused__native_batch_norm_legit_no_training_relu_23)
        /*0008*/ 	.word	0x00000026


	//----- nvinfo : EIATTR_MIN_STACK_SIZE
	.align		4
.L_3:
        /*000c*/ 	.byte	0x04, 0x12
        /*000e*/ 	.short	(.L_5 - .L_4)
	.align		4
.L_4:
        /*0010*/ 	.word	index@(triton_poi_fused__native_batch_norm_legit_no_training_relu_23)
        /*0014*/ 	.word	0x00000000


	//----- nvinfo : EIATTR_FRAME_SIZE
	.align		4
.L_5:
        /*0018*/ 	.byte	0x04, 0x11
        /*001a*/ 	.short	(.L_7 - .L_6)
	.align		4
.L_6:
        /*001c*/ 	.word	index@(triton_poi_fused__native_batch_norm_legit_no_training_relu_23)
        /*0020*/ 	.word	0x00000000


	//----- nvinfo : EIATTR_MIN_STACK_SIZE
	.align		4
.L_7:
        /*0024*/ 	.byte	0x04, 0x12
        /*0026*/ 	.short	(.L_9 - .L_8)
	.align		4
.L_8:
        /*0028*/ 	.word	index@(triton_poi_fused__native_batch_norm_legit_no_training_relu_23)
        /*002c*/ 	.word	0x00000000
.L_9:


//--------------------- .nv.info.triton_poi_fused__native_batch_norm_legit_no_training_relu_23 --------------------------
	.section	.nv.info.triton_poi_fused__native_batch_norm_legit_no_training_relu_23,"",@"SHT_CUDA_INFO"
	.sectionflags	@""
	.align	4


	//----- nvinfo : EIATTR_CUDA_API_VERSION
	.align		4
        /*0000*/ 	.byte	0x04, 0x37
        /*0002*/ 	.short	(.L_11 - .L_10)
.L_10:
        /*0004*/ 	.word	0x0000007c


	//----- nvinfo : EIATTR_KPARAM_INFO
	.align		4
.L_11:
        /*0008*/ 	.byte	0x04, 0x17
        /*000a*/ 	.short	(.L_13 - .L_12)
.L_12:
        /*000c*/ 	.word	0x00000000
        /*0010*/ 	.short	0x0006
        /*0012*/ 	.short	0x0030
        /*0014*/ 	.byte	0x00, 0xf0, 0x11, 0x00


	//----- nvinfo : EIATTR_KPARAM_INFO
	.align		4
.L_13:
        /*0018*/ 	.byte	0x04, 0x17
        /*001a*/ 	.short	(.L_15 - .L_14)
.L_14:
        /*001c*/ 	.word	0x00000000
        /*0020*/ 	.short	0x0005
        /*0022*/ 	.short	0x0028
        /*0024*/ 	.byte	0x00, 0xf4, 0x21, 0x00


	//----- nvinfo : EIATTR_KPARAM_INFO
	.align		4
.L_15:
        /*0028*/ 	.byte	0x04, 0x17
        /*002a*/ 	.short	(.L_17 - .L_16)
.L_16:
        /*002c*/ 	.word	0x00000000
        /*0030*/ 	.short	0x0004
        /*0032*/ 	.short	0x0020
        /*0034*/ 	.byte	0x00, 0xf4, 0x21, 0x00


	//----- nvinfo : EIATTR_KPARAM_INFO
	.align		4
.L_17:
        /*0038*/ 	.byte	0x04, 0x17
        /*003a*/ 	.short	(.L_19 - .L_18)
.L_18:
        /*003c*/ 	.word	0x00000000
        /*0040*/ 	.short	0x0003
        /*0042*/ 	.short	0x0018
        /*0044*/ 	.byte	0x00, 0xf4, 0x21, 0x00


	//----- nvinfo : EIATTR_KPARAM_INFO
	.align		4
.L_19:
        /*0048*/ 	.byte	0x04, 0x17
        /*004a*/ 	.short	(.L_21 - .L_20)
.L_20:
        /*004c*/ 	.word	0x00000000
        /*0050*/ 	.short	0x0002
        /*0052*/ 	.short	0x0010
        /*0054*/ 	.byte	0x00, 0xf4, 0x21, 0x00


	//----- nvinfo : EIATTR_KPARAM_INFO
	.align		4
.L_21:
        /*0058*/ 	.byte	0x04, 0x17
        /*005a*/ 	.short	(.L_23 - .L_22)
.L_22:
        /*005c*/ 	.word	0x00000000
        /*0060*/ 	.short	0x0001
        /*0062*/ 	.short	0x0008
        /*0064*/ 	.byte	0x00, 0xf4, 0x21, 0x00


	//----- nvinfo : EIATTR_KPARAM_INFO
	.align		4
.L_23:
        /*0068*/ 	.byte	0x04, 0x17
        /*006a*/ 	.short	(.L_25 - .L_24)
.L_24:
        /*006c*/ 	.word	0x00000000
        /*0070*/ 	.short	0x0000
        /*0072*/ 	.short	0x0000
        /*0074*/ 	.byte	0x00, 0xf4, 0x21, 0x00


	//----- nvinfo : EIATTR_SPARSE_MMA_MASK
	.align		4
.L_25:
        /*0078*/ 	.byte	0x03, 0x50
        /*007a*/ 	.short	0x0000


	//----- nvinfo : EIATTR_MAXREG_COUNT
	.align		4
        /*007c*/ 	.byte	0x03, 0x1b
        /*007e*/ 	.short	0x00ff


	//----- nvinfo : EIATTR_EXIT_INSTR_OFFSETS
	.align		4
        /*0080*/ 	.byte	0x04, 0x1c
        /*0082*/ 	.short	(.L_27 - .L_26)


	//   ....[0]....
.L_26:
        /*0084*/ 	.word	0x00000a50


	//----- nvinfo : EIATTR_REQNTID
	.align		4
.L_27:
        /*0088*/ 	.byte	0x04, 0x10
        /*008a*/ 	.short	(.L_29 - .L_28)
.L_28:
        /*008c*/ 	.word	0x00000080
        /*0090*/ 	.word	0x00000001
        /*0094*/ 	.word	0x00000001


	//----- nvinfo : EIATTR_CBANK_PARAM_SIZE
	.align		4
.L_29:
        /*0098*/ 	.byte	0x03, 0x19
        /*009a*/ 	.short	0x0034


	//----- nvinfo : EIATTR_PARAM_CBANK
	.align		4
        /*009c*/ 	.byte	0x04, 0x0a
        /*009e*/ 	.short	(.L_31 - .L_30)
	.align		4
.L_30:
        /*00a0*/ 	.word	index@(.nv.constant0.triton_poi_fused__native_batch_norm_legit_no_training_relu_23)
        /*00a4*/ 	.short	0x0210
        /*00a6*/ 	.short	0x0034


	//----- nvinfo : EIATTR_SW_WAR
	.align		4
.L_31:
        /*00a8*/ 	.byte	0x04, 0x36
        /*00aa*/ 	.short	(.L_33 - .L_32)
.L_32:
        /*00ac*/ 	.word	0x00000008
.L_33:


//--------------------- .nv.callgraph             --------------------------
	.section	.nv.callgraph,"",@"SHT_CUDA_CALLGRAPH"
	.align	4
	.sectionentsize	8
	.align		4
        /*0000*/ 	.word	0x00000000
	.align		4
        /*0004*/ 	.word	0xffffffff
	.align		4
        /*0008*/ 	.word	0x00000000
	.align		4
        /*000c*/ 	.word	0xfffffffe
	.align		4
        /*0010*/ 	.word	0x00000000
	.align		4
        /*0014*/ 	.word	0xfffffffd
	.align		4
        /*0018*/ 	.word	0x00000000
	.align		4
        /*001c*/ 	.word	0xfffffffc


//--------------------- .nv.constant4             --------------------------
	.section	.nv.constant4,"a",@progbits
	.align	8
	.align		8
.nv.constant4:
        /*0000*/ 	.dword	_$_str
	.align		8
        /*0008*/ 	.dword	_$_str_$_2


//--------------------- .text.triton_poi_fused__native_batch_norm_legit_no_training_relu_23 --------------------------
	.section	.text.triton_poi_fused__native_batch_norm_legit_no_training_relu_23,"ax",@progbits
	.align	128
        .global         triton_poi_fused__native_batch_norm_legit_no_training_relu_23
        .type           triton_poi_fused__native_batch_norm_legit_no_training_relu_23,@function
        .size           triton_poi_fused__native_batch_norm_legit_no_training_relu_23,(.L_x_1 - triton_poi_fused__native_batch_norm_legit_no_training_relu_23)
        .other          triton_poi_fused__native_batch_norm_legit_no_training_relu_23,@"STO_CUDA_ENTRY STV_DEFAULT"
triton_poi_fused__native_batch_norm_legit_no_training_relu_23:
.text.triton_poi_fused__native_batch_norm_legit_no_training_relu_23:
[----:B------:R-:W-:Y:S01]  /*0000*/  LDC R1, c[0x0][0x28] ;  /* 0x00000a00ff017b82 */ /* 0x000fe20000000800 */
[----:B------:R-:W1:Y:S07]  /*0010*/  S2R R0, SR_TID.X ;  /* 0x0000000000007919 */ /* 0x000e6e0000002100 */
[----:B------:R-:W2:Y:S01]  /*0020*/  LDC.64 R16, c[0x0][0x220] ;  /* 0x00008800ff107b82 */ /* 0x000ea20000000a00 */
[----:B------:R-:W-:Y:S01]  /*0030*/  ULDC.64 UR4, c[0x0][0x208] ;  /* 0x0000820000047ab9 */ /* 0x000fe20000000a00 */
[----:B------:R-:W3:Y:S06]  /*0040*/  S2R R3, SR_CTAID.X ;  /* 0x0000000000037919 */ /* 0x000eec0000002500 */
[----:B------:R-:W4:Y:S08]  /*0050*/  LDC.64 R20, c[0x0][0x218] ;  /* 0x00008600ff147b82 */ /* 0x000f300000000a00 */
[----:B------:R-:W5:Y:S08]  /*0060*/  LDC.64 R22, c[0x0][0x210] ;  /* 0x00008400ff167b82 */ /* 0x000f700000000a00 */
[----:B------:R-:W5:Y:S01]  /*0070*/  LDC.64 R32, c[0x0][0x230] ;  /* 0x00008c00ff207b82 */ /* 0x000f620000000a00 */
[----:B-1----:R-:W-:-:S04]  /*0080*/  SHF.L.U32 R0, R0, 0x2, RZ ;  /* 0x0000000200007819 */ /* 0x002fc800000006ff */
[----:B------:R-:W-:-:S04]  /*0090*/  LOP3.LUT R0, R0, 0x1fc, RZ, 0xc0, !PT ;  /* 0x000001fc00007812 */ /* 0x000fc800078ec0ff */
[----:B---3--:R-:W-:-:S05]  /*00a0*/  LEA R2, R3, R0, 0xa ;  /* 0x0000000003027211 */ /* 0x008fca00078e50ff */
[----:B------:R-:W-:-:S05]  /*00b0*/  IMAD.HI R0, R2, 0x38e38e39, RZ ;  /* 0x38e38e3902007827 */ /* 0x000fca00078e02ff */
[----:B------:R-:W-:-:S04]  /*00c0*/  SHF.R.U32.HI R3, RZ, 0x1f, R0 ;  /* 0x0000001fff037819 */ /* 0x000fc80000011600 */
[----:B------:R-:W-:-:S05]  /*00d0*/  LEA.HI.SX32 R3, R0, R3, 0x16 ;  /* 0x0000000300037211 */ /* 0x000fca00078fb2ff */
[----:B------:R-:W-:-:S04]  /*00e0*/  IMAD R19, R3, -0x1200, R2 ;  /* 0xffffee0003137824 */ /* 0x000fc800078e0202 */
[----:B--2---:R-:W-:-:S06]  /*00f0*/  IMAD.WIDE R12, R19, 0x4, R16 ;  /* 0x00000004130c7825 */ /* 0x004fcc00078e0210 */
[----:B------:R-:W2:Y:S01]  /*0100*/  LDG.E.EL.128 R12, desc[UR4][R12.64] ;  /* 0x000000040c0c7981 */ /* 0x000ea2000c2e1d00 */
[----:B------:R-:W-:Y:S01]  /*0110*/  IADD3 R3, R2, 0x200, RZ ;  /* 0x0000020002037810 */ /* 0x000fe20007ffe0ff */
[----:B----4-:R-:W-:-:S04]  /*0120*/  IMAD.WIDE R8, R19, 0x4, R20 ;  /* 0x0000000413087825 */ /* 0x010fc800078e0214 */
[----:B------:R-:W-:Y:S02]  /*0130*/  IMAD.HI R0, R3, 0x38e38e39, RZ ;  /* 0x38e38e3903007827 */ /* 0x000fe400078e02ff */
[----:B------:R-:W3:Y:S02]  /*0140*/  LDG.E.EL.128 R8, desc[UR4][R8.64] ;  /* 0x0000000408087981 */ /* 0x000ee4000c2e1d00 */
[----:B-----5:R-:W-:Y:S01]  /*0150*/  IMAD.WIDE R22, R2, 0x4, R22 ;  /* 0x0000000402167825 */ /* 0x020fe200078e0216 */
[----:B------:R-:W-:-:S04]  /*0160*/  SHF.R.U32.HI R25, RZ, 0x1f, R0 ;  /* 0x0000001fff197819 */ /* 0x000fc80000011600 */
[----:B------:R-:W3:Y:S01]  /*0170*/  LDG.E.128 R4, desc[UR4][R22.64] ;  /* 0x0000000416047981 */ /* 0x000ee2000c1e1d00 */
[----:B------:R-:W-:-:S03]  /*0180*/  LEA.HI.SX32 R0, R0, R25, 0x16 ;  /* 0x0000001900007211 */ /* 0x000fc600078fb2ff */
[----:B------:R1:W4:Y:S02]  /*0190*/  LDG.E.128 R28, desc[UR4][R22.64+0x800] ;  /* 0x00080004161c7981 */ /* 0x000324000c1e1d00 */
[----:B------:R-:W-:-:S04]  /*01a0*/  IMAD R3, R0, -0x1200, R3 ;  /* 0xffffee0000037824 */ /* 0x000fc800078e0203 */
[----:B------:R-:W-:Y:S01]  /*01b0*/  IMAD.WIDE R24, R3, 0x4, R20 ;  /* 0x0000000403187825 */ /* 0x000fe200078e0214 */
[----:B-1----:R-:W1:Y:S05]  /*01c0*/  LDC.64 R22, c[0x0][0x228] ;  /* 0x00008a00ff167b82 */ /* 0x002e6a0000000a00 */
[----:B------:R-:W4:Y:S01]  /*01d0*/  LDG.E.EL.128 R24, desc[UR4][R24.64] ;  /* 0x0000000418187981 */ /* 0x000f22000c2e1d00 */
[----:B------:R-:W-:Y:S01]  /*01e0*/  HFMA2.MMA R0, -RZ, RZ, 1.625, 0 ;  /* 0x3e800000ff007435 */ /* 0x000fe200000001ff */
[----:B-1----:R-:W-:-:S04]  /*01f0*/  IMAD.WIDE R34, R19, 0x4, R22 ;  /* 0x0000000413227825 */ /* 0x002fc800078e0216 */
[----:B--2---:R-:W-:Y:S01]  /*0200*/  FADD R18, R12, 9.9999997473787516356e-06 ;  /* 0x3727c5ac0c127421 */ /* 0x004fe20000000000 */
[----:B------:R-:W-:-:S05]  /*0210*/  FADD R20, R13, 9.9999997473787516356e-06 ;  /* 0x3727c5ac0d147421 */ /* 0x000fca0000000000 */
[----:B------:R-:W1:Y:S01]  /*0220*/  MUFU.SQRT R18, R18 ;  /* 0x0000001200127308 */ /* 0x000e620000002000 */
[----:B------:R-:W-:-:S07]  /*0230*/  FADD R14, R14, 9.9999997473787516356e-06 ;  /* 0x3727c5ac0e0e7421 */ /* 0x000fce0000000000 */
[----:B------:R-:W2:Y:S01]  /*0240*/  MUFU.SQRT R20, R20 ;  /* 0x0000001400147308 */ /* 0x000ea20000002000 */
[----:B------:R-:W-:-:S07]  /*0250*/  FADD R15, R15, 9.9999997473787516356e-06 ;  /* 0x3727c5ac0f0f7421 */ /* 0x000fce0000000000 */
[----:B------:R-:W5:Y:S01]  /*0260*/  MUFU.SQRT R12, R14 ;  /* 0x0000000e000c7308 */ /* 0x000f620000002000 */
[----:B-1----:R-:W-:-:S07]  /*0270*/  FSETP.GT.AND P6, PT, R18, 8.50705917302346158658e+37, PT ;  /* 0x7e8000001200780b */ /* 0x002fce0003fc4000 */
[----:B------:R-:W1:Y:S01]  /*0280*/  MUFU.SQRT R13, R15 ;  /* 0x0000000f000d7308 */ /* 0x000e620000002000 */
[----:B--2---:R-:W-:Y:S02]  /*0290*/  FSETP.GT.AND P5, PT, R20, 8.50705917302346158658e+37, PT ;  /* 0x7e8000001400780b */ /* 0x004fe40003fa4000 */
[----:B------:R-:W-:Y:S02]  /*02a0*/  FSETP.GEU.AND P4, PT, R18, 1.175494350822287508e-38, PT ;  /* 0x008000001200780b */ /* 0x000fe40003f8e000 */
[----:B------:R-:W-:Y:S02]  /*02b0*/  FSETP.GEU.AND P3, PT, R20, 1.175494350822287508e-38, PT ;  /* 0x008000001400780b */ /* 0x000fe40003f6e000 */
[----:B-----5:R-:W-:Y:S01]  /*02c0*/  FSETP.GT.AND P2, PT, R12, 8.50705917302346158658e+37, PT ;  /* 0x7e8000000c00780b */ /* 0x020fe20003f44000 */
[----:B------:R-:W-:Y:S01]  /*02d0*/  @P6 FMUL R18, R18, 0.25 ;  /* 0x3e80000012126820 */ /* 0x000fe20000400000 */
[----:B---3--:R-:W-:Y:S01]  /*02e0*/  FADD R4, R4, -R8 ;  /* 0x8000000804047221 */ /* 0x008fe20000000000 */
[----:B------:R-:W-:-:S02]  /*02f0*/  FSETP.GEU.AND P0, PT, R12, 1.175494350822287508e-38, PT ;  /* 0x008000000c00780b */ /* 0x000fc40003f0e000 */
[----:B------:R-:W-:Y:S02]  /*0300*/  FSEL R8, R0, 1, P6 ;  /* 0x3f80000000087808 */ /* 0x000fe40003000000 */
[----:B------:R-:W-:Y:S01]  /*0310*/  @P5 FMUL R20, R20, 0.25 ;  /* 0x3e80000014145820 */ /* 0x000fe20000400000 */
[C---:B-1----:R-:W-:Y:S01]  /*0320*/  FSETP.GT.AND P1, PT, R13.reuse, 8.50705917302346158658e+37, PT ;  /* 0x7e8000000d00780b */ /* 0x042fe20003f24000 */
[----:B------:R-:W-:Y:S01]  /*0330*/  @!P4 FMUL R18, R18, 16777216 ;  /* 0x4b8000001212c820 */ /* 0x000fe20000400000 */
[----:B------:R-:W-:Y:S01]  /*0340*/  FSETP.GEU.AND P6, PT, R13, 1.175494350822287508e-38, PT ;  /* 0x008000000d00780b */ /* 0x000fe20003fce000 */
[----:B------:R-:W-:Y:S01]  /*0350*/  @!P3 FMUL R20, R20, 16777216 ;  /* 0x4b8000001414b820 */ /* 0x000fe20000400000 */
[----:B------:R-:W-:Y:S02]  /*0360*/  FADD R5, R5, -R9 ;  /* 0x8000000905057221 */ /* 0x000fe40000000000 */
[----:B------:R-:W1:Y:S01]  /*0370*/  MUFU.RCP R9, R18 ;  /* 0x0000001200097308 */ /* 0x000e620000001000 */
[----:B------:R-:W-:Y:S01]  /*0380*/  @P2 FMUL R12, R12, 0.25 ;  /* 0x3e8000000c0c2820 */ /* 0x000fe20000400000 */
[----:B------:R-:W-:-:S06]  /*0390*/  FADD R7, R7, -R11 ;  /* 0x8000000b07077221 */ /* 0x000fcc0000000000 */
[----:B------:R-:W2:Y:S01]  /*03a0*/  MUFU.RCP R20, R20 ;  /* 0x0000001400147308 */ /* 0x000ea20000001000 */
[----:B------:R-:W-:Y:S01]  /*03b0*/  @P1 FMUL R13, R13, 0.25 ;  /* 0x3e8000000d0d1820 */ /* 0x000fe20000400000 */
[----:B------:R-:W-:Y:S01]  /*03c0*/  @!P0 FMUL R12, R12, 16777216 ;  /* 0x4b8000000c0c8820 */ /* 0x000fe20000400000 */
[----:B------:R-:W-:Y:S01]  /*03d0*/  FSEL R11, R0, 1, P5 ;  /* 0x3f800000000b7808 */ /* 0x000fe20002800000 */
[----:B----4-:R-:W-:Y:S01]  /*03e0*/  FADD R29, R29, -R25 ;  /* 0x800000191d1d7221 */ /* 0x010fe20000000000 */
[----:B------:R-:W-:Y:S01]  /*03f0*/  @!P6 FMUL R13, R13, 16777216 ;  /* 0x4b8000000d0de820 */ /* 0x000fe20000400000 */
[----:B------:R-:W-:Y:S01]  /*0400*/  FADD R24, R28, -R24 ;  /* 0x800000181c187221 */ /* 0x000fe20000000000 */
[----:B------:R-:W-:Y:S01]  /*0410*/  @!P4 FMUL R8, R8, 16777216 ;  /* 0x4b8000000808c820 */ /* 0x000fe20000400000 */
[----:B------:R-:W3:Y:S01]  /*0420*/  MUFU.RCP R25, R12 ;  /* 0x0000000c00197308 */ /* 0x000ee20000001000 */
[----:B------:R-:W-:Y:S02]  /*0430*/  @!P3 FMUL R11, R11, 16777216 ;  /* 0x4b8000000b0bb820 */ /* 0x000fe40000400000 */
[----:B-1----:R-:W-:Y:S01]  /*0440*/  FMUL R9, R9, R8 ;  /* 0x0000000809097220 */ /* 0x002fe20000400000 */
[----:B------:R-:W-:-:S04]  /*0450*/  FSEL R8, R0, 1, P2 ;  /* 0x3f80000000087808 */ /* 0x000fc80001000000 */
[----:B------:R-:W1:Y:S01]  /*0460*/  MUFU.RCP R28, R13 ;  /* 0x0000000d001c7308 */ /* 0x000e620000001000 */
[----:B--2---:R-:W-:Y:S01]  /*0470*/  FMUL R18, R20, R11 ;  /* 0x0000000b14127220 */ /* 0x004fe20000400000 */
[----:B------:R-:W-:Y:S01]  /*0480*/  FSEL R11, R0, 1, P1 ;  /* 0x3f800000000b7808 */ /* 0x000fe20000800000 */
[----:B------:R-:W-:Y:S01]  /*0490*/  @!P0 FMUL R8, R8, 16777216 ;  /* 0x4b80000008088820 */ /* 0x000fe20000400000 */
[----:B------:R-:W-:-:S03]  /*04a0*/  FMUL R21, R9, R4 ;  /* 0x0000000409157220 */ /* 0x000fc60000400000 */
[----:B------:R-:W-:Y:S01]  /*04b0*/  @!P6 FMUL R11, R11, 16777216 ;  /* 0x4b8000000b0be820 */ /* 0x000fe20000400000 */
[----:B---3--:R-:W-:Y:S01]  /*04c0*/  FMUL R25, R25, R8 ;  /* 0x0000000819197220 */ /* 0x008fe20000400000 */
[----:B------:R-:W-:Y:S01]  /*04d0*/  FADD R6, R6, -R10 ;  /* 0x8000000a06067221 */ /* 0x000fe20000000000 */
[----:B0-----:R-:W-:-:S04]  /*04e0*/  IMAD.WIDE R8, R19, 0x4, R32 ;  /* 0x0000000413087825 */ /* 0x001fc800078e0220 */
[----:B------:R-:W-:Y:S01]  /*04f0*/  FMUL R18, R18, R5 ;  /* 0x0000000512127220 */ /* 0x000fe20000400000 */
[----:B-1----:R-:W-:Y:S01]  /*0500*/  FMUL R28, R28, R11 ;  /* 0x0000000b1c1c7220 */ /* 0x002fe20000400000 */
[----:B------:R-:W-:Y:S01]  /*0510*/  FMUL R25, R25, R6 ;  /* 0x0000000619197220 */ /* 0x000fe20000400000 */
[----:B------:R-:W2:Y:S02]  /*0520*/  LDG.E.EL.128 R8, desc[UR4][R8.64] ;  /* 0x0000000408087981 */ /* 0x000ea4000c2e1d00 */
[----:B------:R-:W-:Y:S02]  /*0530*/  FMUL R28, R28, R7 ;  /* 0x000000071c1c7220 */ /* 0x000fe40000400000 */
[----:B------:R-:W2:Y:S01]  /*0540*/  LDG.E.EL.128 R4, desc[UR4][R34.64] ;  /* 0x0000000422047981 */ /* 0x000ea2000c2e1d00 */
[----:B------:R-:W-:-:S06]  /*0550*/  IMAD.WIDE R12, R3, 0x4, R16 ;  /* 0x00000004030c7825 */ /* 0x000fcc00078e0210 */
[----:B------:R-:W3:Y:S01]  /*0560*/  LDG.E.EL.128 R12, desc[UR4][R12.64] ;  /* 0x000000040c0c7981 */ /* 0x000ee2000c2e1d00 */
[----:B------:R-:W-:-:S04]  /*0570*/  IMAD.WIDE R16, R3, 0x4, R22 ;  /* 0x0000000403107825 */ /* 0x000fc800078e0216 */
[----:B------:R-:W-:-:S04]  /*0580*/  IMAD.WIDE R22, R3, 0x4, R32 ;  /* 0x0000000403167825 */ /* 0x000fc800078e0220 */
[----:B--2---:R-:W-:Y:S01]  /*0590*/  FFMA R4, R4, R21, R8 ;  /* 0x0000001504047223 */ /* 0x004fe20000000008 */
[----:B------:R-:W-:Y:S01]  /*05a0*/  FFMA R5, R5, R18, R9 ;  /* 0x0000001205057223 */ /* 0x000fe20000000009 */
[----:B------:R-:W2:Y:S04]  /*05b0*/  LDG.E.EL.128 R20, desc[UR4][R22.64] ;  /* 0x0000000416147981 */ /* 0x000ea8000c2e1d00 */
[----:B------:R-:W2:Y:S01]  /*05c0*/  LDG.E.EL.128 R16, desc[UR4][R16.64] ;  /* 0x0000000410107981 */ /* 0x000ea2000c2e1d00 */
[----:B---3--:R-:W-:-:S06]  /*05d0*/  FADD R3, R12, 9.9999997473787516356e-06 ;  /* 0x3727c5ac0c037421 */ /* 0x008fcc0000000000 */
[----:B------:R-:W0:Y:S01]  /*05e0*/  MUFU.SQRT R3, R3 ;  /* 0x0000000300037308 */ /* 0x000e220000002000 */
[----:B------:R-:W-:Y:S01]  /*05f0*/  FADD R13, R13, 9.9999997473787516356e-06 ;  /* 0x3727c5ac0d0d7421 */ /* 0x000fe20000000000 */
[----:B------:R-:W-:Y:S01]  /*0600*/  FADD R14, R14, 9.9999997473787516356e-06 ;  /* 0x3727c5ac0e0e7421 */ /* 0x000fe20000000000 */
[----:B------:R-:W-:Y:S01]  /*0610*/  FADD R15, R15, 9.9999997473787516356e-06 ;  /* 0x3727c5ac0f0f7421 */ /* 0x000fe20000000000 */
[----:B------:R-:W-:Y:S01]  /*0620*/  FFMA R6, R6, R25, R10 ;  /* 0x0000001906067223 */ /* 0x000fe2000000000a */
[----:B------:R-:W-:-:S03]  /*0630*/  FFMA R7, R7, R28, R11 ;  /* 0x0000001c07077223 */ /* 0x000fc6000000000b */
[----:B------:R-:W1:Y:S08]  /*0640*/  MUFU.SQRT R11, R13 ;  /* 0x0000000d000b7308 */ /* 0x000e700000002000 */
[----:B------:R-:W3:Y:S01]  /*0650*/  MUFU.SQRT R12, R14 ;  /* 0x0000000e000c7308 */ /* 0x000ee20000002000 */
[----:B0-----:R-:W-:-:S07]  /*0660*/  FSETP.GT.AND P6, PT, R3, 8.50705917302346158658e+37, PT ;  /* 0x7e8000000300780b */ /* 0x001fce0003fc4000 */
[----:B------:R-:W0:Y:S01]  /*0670*/  MUFU.SQRT R10, R15 ;  /* 0x0000000f000a7308 */ /* 0x000e220000002000 */
[----:B------:R-:W-:Y:S02]  /*0680*/  FSETP.GEU.AND P5, PT, R3, 1.175494350822287508e-38, PT ;  /* 0x008000000300780b */ /* 0x000fe40003fae000 */
[----:B-1----:R-:W-:Y:S02]  /*0690*/  FSETP.GT.AND P4, PT, R11, 8.50705917302346158658e+37, PT ;  /* 0x7e8000000b00780b */ /* 0x002fe40003f84000 */
[----:B---3--:R-:W-:Y:S01]  /*06a0*/  FSETP.GT.AND P2, PT, R12, 8.50705917302346158658e+37, PT ;  /* 0x7e8000000c00780b */ /* 0x008fe20003f44000 */
[----:B------:R-:W-:Y:S01]  /*06b0*/  @P6 FMUL R3, R3, 0.25 ;  /* 0x3e80000003036820 */ /* 0x000fe20000400000 */
[----:B------:R-:W-:Y:S02]  /*06c0*/  FSEL R8, R0, 1, P6 ;  /* 0x3f80000000087808 */ /* 0x000fe40003000000 */
[----:B------:R-:W-:Y:S02]  /*06d0*/  FSETP.GEU.AND P3, PT, R11, 1.175494350822287508e-38, PT ;  /* 0x008000000b00780b */ /* 0x000fe40003f6e000 */
[----:B0-----:R-:W-:-:S02]  /*06e0*/  FSETP.GT.AND P1, PT, R10, 8.50705917302346158658e+37, PT ;  /* 0x7e8000000a00780b */ /* 0x001fc40003f24000 */
[----:B------:R-:W-:Y:S02]  /*06f0*/  FSETP.GEU.AND P0, PT, R12, 1.175494350822287508e-38, PT ;  /* 0x008000000c00780b */ /* 0x000fe40003f0e000 */
[----:B------:R-:W-:Y:S01]  /*0700*/  FSETP.GEU.AND P6, PT, R10, 1.175494350822287508e-38, PT ;  /* 0x008000000a00780b */ /* 0x000fe20003fce000 */
[----:B------:R-:W-:Y:S01]  /*0710*/  @!P5 FMUL R3, R3, 16777216 ;  /* 0x4b8000000303d820 */ /* 0x000fe20000400000 */
[----:B------:R-:W-:Y:S01]  /*0720*/  @P4 FMUL R11, R11, 0.25 ;  /* 0x3e8000000b0b4820 */ /* 0x000fe20000400000 */
[----:B------:R-:W-:-:S04]  /*0730*/  @P2 FMUL R12, R12, 0.25 ;  /* 0x3e8000000c0c2820 */ /* 0x000fc80000400000 */
[----:B------:R-:W0:Y:S02]  /*0740*/  MUFU.RCP R3, R3 ;  /* 0x0000000300037308 */ /* 0x000e240000001000 */
[----:B------:R-:W-:Y:S01]  /*0750*/  @P1 FMUL R10, R10, 0.25 ;  /* 0x3e8000000a0a1820 */ /* 0x000fe20000400000 */
[----:B------:R-:W-:Y:S01]  /*0760*/  @!P3 FMUL R11, R11, 16777216 ;  /* 0x4b8000000b0bb820 */ /* 0x000fe20000400000 */
[----:B------:R-:W-:Y:S02]  /*0770*/  @!P0 FMUL R12, R12, 16777216 ;  /* 0x4b8000000c0c8820 */ /* 0x000fe40000400000 */
[----:B------:R-:W-:Y:S01]  /*0780*/  @!P6 FMUL R10, R10, 16777216 ;  /* 0x4b8000000a0ae820 */ /* 0x000fe20000400000 */
[----:B------:R-:W-:Y:S02]  /*0790*/  @!P5 FMUL R8, R8, 16777216 ;  /* 0x4b8000000808d820 */ /* 0x000fe40000400000 */
[----:B------:R-:W1:Y:S01]  /*07a0*/  MUFU.RCP R11, R11 ;  /* 0x0000000b000b7308 */ /* 0x000e620000001000 */
[----:B------:R-:W-:-:S07]  /*07b0*/  FSEL R14, R0, 1, P4 ;  /* 0x3f800000000e7808 */ /* 0x000fce0002000000 */
[----:B------:R-:W3:Y:S01]  /*07c0*/  MUFU.RCP R12, R12 ;  /* 0x0000000c000c7308 */ /* 0x000ee20000001000 */
[----:B------:R-:W-:-:S07]  /*07d0*/  FSEL R13, R0, 1, P2 ;  /* 0x3f800000000d7808 */ /* 0x000fce0001000000 */
[----:B------:R-:W4:Y:S01]  /*07e0*/  MUFU.RCP R10, R10 ;  /* 0x0000000a000a7308 */ /* 0x000f220000001000 */
[----:B------:R-:W-:Y:S01]  /*07f0*/  FSEL R15, R0, 1, P1 ;  /* 0x3f800000000f7808 */ /* 0x000fe20000800000 */
[----:B0-----:R-:W-:Y:S02]  /*0800*/  FMUL R3, R3, R8 ;  /* 0x0000000803037220 */ /* 0x001fe40000400000 */
[----:B------:R-:W0:Y:S01]  /*0810*/  LDC.64 R8, c[0x0][0x238] ;  /* 0x00008e00ff087b82 */ /* 0x000e220000000a00 */
[----:B------:R-:W-:Y:S01]  /*0820*/  @!P3 FMUL R14, R14, 16777216 ;  /* 0x4b8000000e0eb820 */ /* 0x000fe20000400000 */
[----:B------:R-:W-:Y:S01]  /*0830*/  @!P0 FMUL R13, R13, 16777216 ;  /* 0x4b8000000d0d8820 */ /* 0x000fe20000400000 */
[----:B------:R-:W-:Y:S01]  /*0840*/  @!P6 FMUL R15, R15, 16777216 ;  /* 0x4b8000000f0fe820 */ /* 0x000fe20000400000 */
[----:B------:R-:W-:Y:S01]  /*0850*/  FADD R26, R30, -R26 ;  /* 0x8000001a1e1a7221 */ /* 0x000fe20000000000 */
[----:B------:R-:W-:Y:S01]  /*0860*/  FADD R27, R31, -R27 ;  /* 0x8000001b1f1b7221 */ /* 0x000fe20000000000 */
[----:B-1----:R-:W-:Y:S01]  /*0870*/  FMUL R14, R11, R14 ;  /* 0x0000000e0b0e7220 */ /* 0x002fe20000400000 */
[----:B---3--:R-:W-:Y:S01]  /*0880*/  FMUL R13, R12, R13 ;  /* 0x0000000d0c0d7220 */ /* 0x008fe20000400000 */
[----:B----4-:R-:W-:Y:S01]  /*0890*/  FMUL R0, R10, R15 ;  /* 0x0000000f0a007220 */ /* 0x010fe20000400000 */
[----:B------:R-:W-:Y:S01]  /*08a0*/  FMUL R3, R3, R24 ;  /* 0x0000001803037220 */ /* 0x000fe20000400000 */
[----:B------:R-:W-:Y:S01]  /*08b0*/  FMUL R14, R14, R29 ;  /* 0x0000001d0e0e7220 */ /* 0x000fe20000400000 */
[----:B------:R-:W-:Y:S01]  /*08c0*/  FMUL R13, R13, R26 ;  /* 0x0000001a0d0d7220 */ /* 0x000fe20000400000 */
[----:B------:R-:W-:Y:S01]  /*08d0*/  FMUL R0, R0, R27 ;  /* 0x0000001b00007220 */ /* 0x000fe20000400000 */
[----:B------:R-:W-:-:S02]  /*08e0*/  FSETP.GEU.AND P6, PT, R7, RZ, PT ;  /* 0x000000ff0700720b */ /* 0x000fc40003fce000 */
[----:B------:R-:W-:Y:S02]  /*08f0*/  FSETP.GEU.AND P0, PT, R6, RZ, PT ;  /* 0x000000ff0600720b */ /* 0x000fe40003f0e000 */
[----:B------:R-:W-:Y:S02]  /*0900*/  SEL R7, R7, RZ, P6 ;  /* 0x000000ff07077207 */ /* 0x000fe40003000000 */
[C---:B------:R-:W-:Y:S02]  /*0910*/  FSETP.GEU.AND P1, PT, R5.reuse, RZ, PT ;  /* 0x000000ff0500720b */ /* 0x040fe40003f2e000 */
[----:B------:R-:W-:Y:S01]  /*0920*/  FSETP.GEU.AND P2, PT, R4, RZ, PT ;  /* 0x000000ff0400720b */ /* 0x000fe20003f4e000 */
[----:B0-----:R-:W-:Y:S01]  /*0930*/  IMAD.WIDE R8, R2, 0x4, R8 ;  /* 0x0000000402087825 */ /* 0x001fe200078e0208 */
[----:B------:R-:W-:Y:S02]  /*0940*/  SEL R6, R6, RZ, P0 ;  /* 0x000000ff06067207 */ /* 0x000fe40000000000 */
[----:B------:R-:W-:-:S02]  /*0950*/  SEL R5, R5, RZ, P1 ;  /* 0x000000ff05057207 */ /* 0x000fc40000800000 */
[----:B------:R-:W-:-:S05]  /*0960*/  SEL R4, R4, RZ, P2 ;  /* 0x000000ff04047207 */ /* 0x000fca0001000000 */
[----:B------:R-:W-:Y:S01]  /*0970*/  STG.E.128 desc[UR4][R8.64], R4 ;  /* 0x0000000408007986 */ /* 0x000fe2000c101d04 */
[----:B--2---:R-:W-:Y:S01]  /*0980*/  FFMA R3, R16, R3, R20 ;  /* 0x0000000310037223 */ /* 0x004fe20000000014 */
[----:B------:R-:W-:Y:S01]  /*0990*/  FFMA R14, R17, R14, R21 ;  /* 0x0000000e110e7223 */ /* 0x000fe20000000015 */
[----:B------:R-:W-:Y:S01]  /*09a0*/  FFMA R13, R18, R13, R22 ;  /* 0x0000000d120d7223 */ /* 0x000fe20000000016 */
[----:B------:R-:W-:Y:S02]  /*09b0*/  FFMA R0, R19, R0, R23 ;  /* 0x0000000013007223 */ /* 0x000fe40000000017 */
[----:B------:R-:W-:Y:S02]  /*09c0*/  FSETP.GEU.AND P5, PT, R3, RZ, PT ;  /* 0x000000ff0300720b */ /* 0x000fe40003fae000 */
[----:B------:R-:W-:Y:S02]  /*09d0*/  FSETP.GEU.AND P3, PT, R13, RZ, PT ;  /* 0x000000ff0d00720b */ /* 0x000fe40003f6e000 */
[----:B------:R-:W-:-:S02]  /*09e0*/  FSETP.GEU.AND P4, PT, R14, RZ, PT ;  /* 0x000000ff0e00720b */ /* 0x000fc40003f8e000 */
[----:B------:R-:W-:Y:S02]  /*09f0*/  FSETP.GEU.AND P6, PT, R0, RZ, PT ;  /* 0x000000ff0000720b */ /* 0x000fe40003fce000 */
[----:B------:R-:W-:Y:S02]  /*0a00*/  SEL R18, R13, RZ, P3 ;  /* 0x000000ff0d127207 */ /* 0x000fe40001800000 */
[----:B------:R-:W-:Y:S02]  /*0a10*/  SEL R17, R14, RZ, P4 ;  /* 0x000000ff0e117207 */ /* 0x000fe40002000000 */
[----:B------:R-:W-:Y:S02]  /*0a20*/  SEL R16, R3, RZ, P5 ;  /* 0x000000ff03107207 */ /* 0x000fe40002800000 */
[----:B------:R-:W-:-:S05]  /*0a30*/  SEL R19, R0, RZ, P6 ;  /* 0x000000ff00137207 */ /* 0x000fca0003000000 */
[----:B------:R-:W-:Y:S01]  /*0a40*/  STG.E.128 desc[UR4][R8.64+0x800], R16 ;  /* 0x0008001008007986 */ /* 0x000fe2000c101d04 */
[----:B------:R-:W-:Y:S05]  /*0a50*/  EXIT ;  /* 0x000000000000794d */ /* 0x000fea0003800000 */
.L_x_0:
[----:B------:R-:W-:-:S00]  /*0a60*/  BRA `(.L_x_0) ;  /* 0xfffffffc00fc7947 */ /* 0x000fc0000383ffff */
[----:B------:R-:W-:-:S00]  /*0a70*/  NOP ;  /* 0x0000000000007918 */ /* 0x000fc00000000000 */
        /* <DEDUP_REMOVED lines=8> */
.L_x_1:


//--------------------- .nv.global.init           --------------------------
	.section	.nv.global.init,"aw",@progbits
.nv.global.init:
	.type		_$_str,@object
	.size		_$_str,(_$_str_$_2 - _$_str)
_$_str:
        /*0000*/ 	.byte	0x5f, 0x5f, 0x43, 0x55, 0x44, 0x41, 0x5f, 0x46, 0x54, 0x5a, 0x00
	.type		_$_str_$_2,@object
	.size		_$_str_$_2,(.L_1 - _$_str_$_2)
_$_str_$_2:
        /*000b*/ 	.byte	0x5f, 0x5f, 0x43, 0x55, 0x44, 0x41, 0x5f, 0x50, 0x52, 0x45, 0x43, 0x5f, 0x53, 0x51, 0x52, 0x54
        /*001b*/ 	.byte	0x00
.L_1:


//--------------------- .nv.constant0.triton_poi_fused__native_batch_norm_legit_no_training_relu_23 --------------------------
	.section	.nv.constant0.triton_poi_fused__native_batch_norm_legit_no_training_relu_23,"a",@progbits
	.sectionflags	@""
	.align	4
.nv.constant0.triton_poi_fused__native_batch_norm_legit_no_training_relu_23:
	.zero		580
